//
// Generated by NVIDIA NVVM Compiler
//
// Compiler Build ID: CL-36424714
// Cuda compilation tools, release 13.0, V13.0.88
// Based on NVVM 20.0.0
//

.version 9.0
.target sm_100
.address_size 64

	// .globl	_Z6matrixPi
// _ZZ6matrixPiE3s_a has been demoted

.visible .entry _Z6matrixPi(
	.param .u64 .ptr .align 1 _Z6matrixPi_param_0
)
{
	.reg .b32 	%r<15>;
	.reg .b64 	%rd<5>;
	// demoted variable
	.shared .align 4 .b8 _ZZ6matrixPiE3s_a[64];
	ld.param.u64 	%rd1, [_Z6matrixPi_param_0];
	cvta.to.global.u64 	%rd2, %rd1;
	mov.u32 	%r1, %ctaid.y;
	mov.u32 	%r2, %ntid.y;
	mov.u32 	%r3, %tid.y;
	mov.u32 	%r4, %ctaid.x;
	mov.u32 	%r5, %ntid.x;
	mov.u32 	%r6, %tid.x;
	add.s32 	%r7, %r4, %r3;
	mad.lo.s32 	%r8, %r1, %r2, %r7;
	mad.lo.s32 	%r9, %r8, %r5, %r6;
	mul.wide.s32 	%rd3, %r9, 4;
	add.s64 	%rd4, %rd2, %rd3;
	ld.global.u32 	%r10, [%rd4];
	shl.b32 	%r11, %r9, 2;
	mov.u32 	%r12, _ZZ6matrixPiE3s_a;
	add.s32 	%r13, %r12, %r11;
	st.shared.u32 	[%r13], %r10;
	bar.sync 	0;
	ld.shared.u32 	%r14, [%r13];
	st.global.u32 	[%rd4], %r14;
	ret;

}


// ===== COMPILED SASS (sm_100) =====

	.target	sm_100

	.elftype	@"ET_EXEC"


//--------------------- .note.nv.tkinfo           --------------------------
	.section	.note.nv.tkinfo,"",@"SHT_NOTE"
	.sectionflags	@"SHF_NOTE_NV_TKINFO"
	.tkinfo
        /*0018*/ 	.word	0x00000002
        /*0030*/ 	.string	""
        /*0030*/ 	.string	"ptxas"
        /*0030*/ 	.string	"Cuda compilation tools, release 13.0, V13.0.88"
        /*0030*/ 	.string	"Build cuda_13.0.r13.0/compiler.36424714_0"
        /*0030*/ 	.string	"-arch sm_100 -m 64 "



//--------------------- .note.nv.cuinfo           --------------------------
	.section	.note.nv.cuinfo,"",@"SHT_NOTE"
	.sectionflags	@"SHF_NOTE_NV_CUINFO"
        /*0018*/ 	.short	0x0002
        /*001a*/ 	.short	0x0064
        /*001c*/ 	.short	0x0082
	.zero		2


//--------------------- .nv.info                  --------------------------
	.section	.nv.info,"",@"SHT_CUDA_INFO"
	.align	4


	//----- nvinfo : EIATTR_REGCOUNT
	.align		4
        /*0000*/ 	.byte	0x04, 0x2f
        /*0002*/ 	.short	(.L_1 - .L_0)
	.align		4
.L_0:
        /*0004*/ 	.word	index@(_Z6matrixPi)
        /*0008*/ 	.word	0x0000000a


	//----- nvinfo : EIATTR_FRAME_SIZE
	.align		4
.L_1:
        /*000c*/ 	.byte	0x04, 0x11
        /*000e*/ 	.short	(.L_3 - .L_2)
	.align		4
.L_2:
        /*0010*/ 	.word	index@(_Z6matrixPi)
        /*0014*/ 	.word	0x00000000


	//----- nvinfo : EIATTR_MIN_STACK_SIZE
	.align		4
.L_3:
        /*0018*/ 	.byte	0x04, 0x12
        /*001a*/ 	.short	(.L_5 - .L_4)
	.align		4
.L_4:
        /*001c*/ 	.word	index@(_Z6matrixPi)
        /*0020*/ 	.word	0x00000000
.L_5:


//--------------------- .nv.compat                --------------------------
	.section	.nv.compat,"",@"SHT_CUDA_COMPAT_INFO"
	.align	4
        /*0000*/ 	.byte	0x02, 0x09, 0x00, 0x00, 0x02, 0x02, 0x01, 0x00, 0x02, 0x05, 0x05, 0x00, 0x03, 0x07, 0x01, 0x01
        /*0010*/ 	.byte	0x02, 0x03, 0x00, 0x00, 0x02, 0x06, 0x01, 0x00, 0x04, 0x0b, 0x08, 0x00, 0x09, 0x00, 0x00, 0x00
        /*0020*/ 	.byte	0x00, 0x00, 0x00, 0x00


//--------------------- .nv.info._Z6matrixPi      --------------------------
	.section	.nv.info._Z6matrixPi,"",@"SHT_CUDA_INFO"
	.sectionflags	@""
	.align	4


	//----- nvinfo : EIATTR_CUDA_API_VERSION
	.align		4
        /*0000*/ 	.byte	0x04, 0x37
        /*0002*/ 	.short	(.L_7 - .L_6)
.L_6:
        /*0004*/ 	.word	0x00000082


	//----- nvinfo : EIATTR_KPARAM_INFO
	.align		4
.L_7:
        /*0008*/ 	.byte	0x04, 0x17
        /*000a*/ 	.short	(.L_9 - .L_8)
.L_8:
        /*000c*/ 	.word	0x00000000
        /*0010*/ 	.short	0x0000
        /*0012*/ 	.short	0x0000
        /*0014*/ 	.byte	0x00, 0xf5, 0x21, 0x00


	//----- nvinfo : EIATTR_SPARSE_MMA_MASK
	.align		4
.L_9:
        /*0018*/ 	.byte	0x03, 0x50
        /*001a*/ 	.short	0x0000


	//----- nvinfo : EIATTR_MAXREG_COUNT
	.align		4
        /*001c*/ 	.byte	0x03, 0x1b
        /*001e*/ 	.short	0x00ff


	//----- nvinfo : EIATTR_NUM_BARRIERS
	.align		4
        /*0020*/ 	.byte	0x02, 0x4c
        /*0022*/ 	.byte	0x01
	.zero		1


	//----- nvinfo : EIATTR_MERCURY_ISA_VERSION
	.align		4
        /*0024*/ 	.byte	0x03, 0x5f
        /*0026*/ 	.short	0x0101


	//----- nvinfo : EIATTR_VRC_CTA_INIT_COUNT
	.align		4
        /*0028*/ 	.byte	0x02, 0x4a
	.zero		1
	.zero		1


	//----- nvinfo : EIATTR_EXIT_INSTR_OFFSETS
	.align		4
        /*002c*/ 	.byte	0x04, 0x1c
        /*002e*/ 	.short	(.L_11 - .L_10)


	//   ....[0]....
.L_10:
        /*0030*/ 	.word	0x00000160


	//----- nvinfo : EIATTR_CBANK_PARAM_SIZE
	.align		4
.L_11:
        /*0034*/ 	.byte	0x03, 0x19
        /*0036*/ 	.short	0x0008


	//----- nvinfo : EIATTR_PARAM_CBANK
	.align		4
        /*0038*/ 	.byte	0x04, 0x0a
        /*003a*/ 	.short	(.L_13 - .L_12)
	.align		4
.L_12:
        /*003c*/ 	.word	index@(.nv.constant0._Z6matrixPi)
        /*0040*/ 	.short	0x0380
        /*0042*/ 	.short	0x0008


	//----- nvinfo : EIATTR_SW_WAR
	.align		4
.L_13:
        /*0044*/ 	.byte	0x04, 0x36
        /*0046*/ 	.short	(.L_15 - .L_14)
.L_14:
        /*0048*/ 	.word	0x00000008
.L_15:


//--------------------- .nv.callgraph             --------------------------
	.section	.nv.callgraph,"",@"SHT_CUDA_CALLGRAPH"
	.align	4
	.sectionentsize	8
	.align		4
        /*0000*/ 	.word	0x00000000
	.align		4
        /*0004*/ 	.word	0xffffffff
	.align		4
        /*0008*/ 	.word	0x00000000
	.align		4
        /*000c*/ 	.word	0xfffffffe
	.align		4
        /*0010*/ 	.word	0x00000000
	.align		4
        /*0014*/ 	.word	0xfffffffd
	.align		4
        /*0018*/ 	.word	0x00000000
	.align		4
        /*001c*/ 	.word	0xfffffffc


//--------------------- .text._Z6matrixPi         --------------------------
	.section	.text._Z6matrixPi,"ax",@progbits
	.align	128
        .global         _Z6matrixPi
        .type           _Z6matrixPi,@function
        .size           _Z6matrixPi,(.L_x_1 - _Z6matrixPi)
        .other          _Z6matrixPi,@"STO_CUDA_ENTRY STV_DEFAULT"
_Z6matrixPi:
.text._Z6matrixPi:
[----:B------:R-:W-:Y:S01]  /*0000*/  LDC R1, c[0x0][0x37c] ;  /* 0x0000df00ff017b82 */ /* 0x000fe20000000800 */
[----:B------:R-:W0:Y:S07]  /*0010*/  S2R R0, SR_TID.Y ;  /* 0x0000000000007919 */ /* 0x000e2e0000002200 */
[----:B------:R-:W0:Y:S01]  /*0020*/  S2UR UR5, SR_CTAID.X ;  /* 0x00000000000579c3 */ /* 0x000e220000002500 */
[----:B------:R-:W1:Y:S01]  /*0030*/  LDCU.64 UR6, c[0x0][0x358] ;  /* 0x00006b00ff0677ac */ /* 0x000e620008000a00 */
[----:B------:R-:W2:Y:S06]  /*0040*/  S2R R7, SR_TID.X ;  /* 0x0000000000077919 */ /* 0x000eac0000002100 */
[----:B------:R-:W3:Y:S08]  /*0050*/  S2UR UR4, SR_CTAID.Y ;  /* 0x00000000000479c3 */ /* 0x000ef00000002600 */
[----:B------:R-:W3:Y:S01]  /*0060*/  LDC R5, c[0x0][0x364] ;  /* 0x0000d900ff057b82 */ /* 0x000ee20000000800 */
[----:B------:R-:W2:Y:S07]  /*0070*/  LDCU UR8, c[0x0][0x360] ;  /* 0x00006c00ff0877ac */ /* 0x000eae0008000800 */
[----:B------:R-:W4:Y:S01]  /*0080*/  LDC.64 R2, c[0x0][0x380] ;  /* 0x0000e000ff027b82 */ /* 0x000f220000000a00 */
[----:B0-----:R-:W-:-:S05]  /*0090*/  IADD3 R0, PT, PT, R0, UR5, RZ ;  /* 0x0000000500007c10 */ /* 0x001fca000fffe0ff */
[----:B---3--:R-:W-:-:S04]  /*00a0*/  IMAD R0, R5, UR4, R0 ;  /* 0x0000000405007c24 */ /* 0x008fc8000f8e0200 */
[----:B--2---:R-:W-:-:S04]  /*00b0*/  IMAD R5, R0, UR8, R7 ;  /* 0x0000000800057c24 */ /* 0x004fc8000f8e0207 */
[----:B----4-:R-:W-:-:S05]  /*00c0*/  IMAD.WIDE R2, R5, 0x4, R2 ;  /* 0x0000000405027825 */ /* 0x010fca00078e0202 */
[----:B-1----:R-:W2:Y:S01]  /*00d0*/  LDG.E R0, desc[UR6][R2.64] ;  /* 0x0000000602007981 */ /* 0x002ea2000c1e1900 */
[----:B------:R-:W0:Y:S01]  /*00e0*/  S2UR UR5, SR_CgaCtaId ;  /* 0x00000000000579c3 */ /* 0x000e220000008800 */
[----:B------:R-:W-:Y:S02]  /*00f0*/  UMOV UR4, 0x400 ;  /* 0x0000040000047882 */ /* 0x000fe40000000000 */
[----:B0-----:R-:W-:-:S06]  /*0100*/  ULEA UR4, UR5, UR4, 0x18 ;  /* 0x0000000405047291 */ /* 0x001fcc000f8ec0ff */
[----:B------:R-:W-:-:S05]  /*0110*/  LEA R5, R5, UR4, 0x2 ;  /* 0x0000000405057c11 */ /* 0x000fca000f8e10ff */
[----:B--2---:R-:W-:Y:S01]  /*0120*/  STS [R5], R0 ;  /* 0x0000000005007388 */ /* 0x004fe20000000800 */
[----:B------:R-:W-:Y:S06]  /*0130*/  BAR.SYNC.DEFER_BLOCKING 0x0 ;  /* 0x0000000000007b1d */ /* 0x000fec0000010000 */
[----:B------:R-:W0:Y:S04]  /*0140*/  LDS R7, [R5] ;  /* 0x0000000005077984 */ /* 0x000e280000000800 */
[----:B0-----:R-:W-:Y:S01]  /*0150*/  STG.E desc[UR6][R2.64], R7 ;  /* 0x0000000702007986 */ /* 0x001fe2000c101906 */
[----:B------:R-:W-:Y:S05]  /*0160*/  EXIT ;  /* 0x000000000000794d */ /* 0x000fea0003800000 */
.L_x_0:
[----:B------:R-:W-:-:S00]  /*0170*/  BRA `(.L_x_0) ;  /* 0xfffffffc00fc7947 */ /* 0x000fc0000383ffff */
[----:B------:R-:W-:-:S00]  /*0180*/  NOP ;  /* 0x0000000000007918 */ /* 0x000fc00000000000 */
[----:B------:R-:W-:-:S00]  /*0190*/  NOP ;  /* 0x0000000000007918 */ /* 0x000fc00000000000 */
[----:B------:R-:W-:-:S00]  /*01a0*/  NOP ;  /* 0x0000000000007918 */ /* 0x000fc00000000000 */
[----:B------:R-:W-:-:S00]  /*01b0*/  NOP ;  /* 0x0000000000007918 */ /* 0x000fc00000000000 */
[----:B------:R-:W-:-:S00]  /*01c0*/  NOP ;  /* 0x0000000000007918 */ /* 0x000fc00000000000 */
[----:B------:R-:W-:-:S00]  /*01d0*/  NOP ;  /* 0x0000000000007918 */ /* 0x000fc00000000000 */
[----:B------:R-:W-:-:S00]  /*01e0*/  NOP ;  /* 0x0000000000007918 */ /* 0x000fc00000000000 */
[----:B------:R-:W-:-:S00]  /*01f0*/  NOP ;  /* 0x0000000000007918 */ /* 0x000fc00000000000 */
.L_x_1:


//--------------------- .nv.shared._Z6matrixPi    --------------------------
	.section	.nv.shared._Z6matrixPi,"aw",@nobits
	.sectionflags	@""
	.align	4
.nv.shared._Z6matrixPi:
	.zero		1088


//--------------------- .nv.shared.reserved.0     --------------------------
	.section	.nv.shared.reserved.0,"aw",@nobits
	.weak		__nv_reservedSMEM_offset_0_alias
	.size		__nv_reservedSMEM_offset_0_alias, 0, 64
	.other		__nv_reservedSMEM_offset_0_alias,@"STO_CUDA_RESERVED_SHARED STV_DEFAULT"
__nv_reservedSMEM_offset_0_alias:
	.zero		0
	.zero		64


//--------------------- .nv.constant0._Z6matrixPi --------------------------
	.section	.nv.constant0._Z6matrixPi,"a",@progbits
	.sectionflags	@""
	.align	4
.nv.constant0._Z6matrixPi:
	.zero		904


//--------------------- SYMBOLS --------------------------

	.type		.nv.reservedSmem.offset0,@object
	.size		.nv.reservedSmem.offset0,0x4
	.type		.nv.reservedSmem.cap,@object
	.size		.nv.reservedSmem.cap,0x4
